	.headerflags	@"EF_CUDA_TEXMODE_UNIFIED EF_CUDA_64BIT_ADDRESS EF_CUDA_ACCELERATORS EF_CUDA_SM90 EF_CUDA_VIRTUAL_SM(EF_CUDA_SM90)"
	.elftype	@"ET_EXEC"


//--------------------- .nv.info                  --------------------------
	.section	.nv.info,"",@"SHT_CUDA_INFO"
	.align	4


	//----- nvinfo : EIATTR_REGCOUNT
	.align		4
        /*0000*/ 	.byte	0x04, 0x2f
        /*0002*/ 	.short	(.L_3 - .L_2)
	.align		4
.L_2:
        /*0004*/ 	.word	index@(triton_poi_fused__native_batch_norm_legit_no_training_relu_4)
        /*0008*/ 	.word	0x00000014


	//----- nvinfo : EIATTR_MIN_STACK_SIZE
	.align		4
.L_3:
        /*000c*/ 	.byte	0x04, 0x12
        /*000e*/ 	.short	(.L_5 - .L_4)
	.align		4
.L_4:
        /*0010*/ 	.word	index@(triton_poi_fused__native_batch_norm_legit_no_training_relu_4)
        /*0014*/ 	.word	0x00000000


	//----- nvinfo : EIATTR_FRAME_SIZE
	.align		4
.L_5:
        /*0018*/ 	.byte	0x04, 0x11
        /*001a*/ 	.short	(.L_7 - .L_6)
	.align		4
.L_6:
        /*001c*/ 	.word	index@(triton_poi_fused__native_batch_norm_legit_no_training_relu_4)
        /*0020*/ 	.word	0x00000000


	//----- nvinfo : EIATTR_MIN_STACK_SIZE
	.align		4
.L_7:
        /*0024*/ 	.byte	0x04, 0x12
        /*0026*/ 	.short	(.L_9 - .L_8)
	.align		4
.L_8:
        /*0028*/ 	.word	index@(triton_poi_fused__native_batch_norm_legit_no_training_relu_4)
        /*002c*/ 	.word	0x00000000
.L_9:


//--------------------- .nv.info.triton_poi_fused__native_batch_norm_legit_no_training_relu_4 --------------------------
	.section	.nv.info.triton_poi_fused__native_batch_norm_legit_no_training_relu_4,"",@"SHT_CUDA_INFO"
	.sectionflags	@""
	.align	4


	//----- nvinfo : EIATTR_CUDA_API_VERSION
	.align		4
        /*0000*/ 	.byte	0x04, 0x37
        /*0002*/ 	.short	(.L_11 - .L_10)
.L_10:
        /*0004*/ 	.word	0x0000007c


	//----- nvinfo : EIATTR_KPARAM_INFO
	.align		4
.L_11:
        /*0008*/ 	.byte	0x04, 0x17
        /*000a*/ 	.short	(.L_13 - .L_12)
.L_12:
        /*000c*/ 	.word	0x00000000
        /*0010*/ 	.short	0x0006
        /*0012*/ 	.short	0x0030
        /*0014*/ 	.byte	0x00, 0xf0, 0x11, 0x00


	//----- nvinfo : EIATTR_KPARAM_INFO
	.align		4
.L_13:
        /*0018*/ 	.byte	0x04, 0x17
        /*001a*/ 	.short	(.L_15 - .L_14)
.L_14:
        /*001c*/ 	.word	0x00000000
        /*0020*/ 	.short	0x0005
        /*0022*/ 	.short	0x0028
        /*0024*/ 	.byte	0x00, 0xf4, 0x21, 0x00


	//----- nvinfo : EIATTR_KPARAM_INFO
	.align		4
.L_15:
        /*0028*/ 	.byte	0x04, 0x17
        /*002a*/ 	.short	(.L_17 - .L_16)
.L_16:
        /*002c*/ 	.word	0x00000000
        /*0030*/ 	.short	0x0004
        /*0032*/ 	.short	0x0020
        /*0034*/ 	.byte	0x00, 0xf4, 0x21, 0x00


	//----- nvinfo : EIATTR_KPARAM_INFO
	.align		4
.L_17:
        /*0038*/ 	.byte	0x04, 0x17
        /*003a*/ 	.short	(.L_19 - .L_18)
.L_18:
        /*003c*/ 	.word	0x00000000
        /*0040*/ 	.short	0x0003
        /*0042*/ 	.short	0x0018
        /*0044*/ 	.byte	0x00, 0xf4, 0x21, 0x00


	//----- nvinfo : EIATTR_KPARAM_INFO
	.align		4
.L_19:
        /*0048*/ 	.byte	0x04, 0x17
        /*004a*/ 	.short	(.L_21 - .L_20)
.L_20:
        /*004c*/ 	.word	0x00000000
        /*0050*/ 	.short	0x0002
        /*0052*/ 	.short	0x0010
        /*0054*/ 	.byte	0x00, 0xf4, 0x21, 0x00


	//----- nvinfo : EIATTR_KPARAM_INFO
	.align		4
.L_21:
        /*0058*/ 	.byte	0x04, 0x17
        /*005a*/ 	.short	(.L_23 - .L_22)
.L_22:
        /*005c*/ 	.word	0x00000000
        /*0060*/ 	.short	0x0001
        /*0062*/ 	.short	0x0008
        /*0064*/ 	.byte	0x00, 0xf4, 0x21, 0x00


	//----- nvinfo : EIATTR_KPARAM_INFO
	.align		4
.L_23:
        /*0068*/ 	.byte	0x04, 0x17
        /*006a*/ 	.short	(.L_25 - .L_24)
.L_24:
        /*006c*/ 	.word	0x00000000
        /*0070*/ 	.short	0x0000
        /*0072*/ 	.short	0x0000
        /*0074*/ 	.byte	0x00, 0xf4, 0x21, 0x00


	//----- nvinfo : EIATTR_SPARSE_MMA_MASK
	.align		4
.L_25:
        /*0078*/ 	.byte	0x03, 0x50
        /*007a*/ 	.short	0x0000


	//----- nvinfo : EIATTR_MAXREG_COUNT
	.align		4
        /*007c*/ 	.byte	0x03, 0x1b
        /*007e*/ 	.short	0x00ff


	//----- nvinfo : EIATTR_EXIT_INSTR_OFFSETS
	.align		4
        /*0080*/ 	.byte	0x04, 0x1c
        /*0082*/ 	.short	(.L_27 - .L_26)


	//   ....[0]....
.L_26:
        /*0084*/ 	.word	0x000003d0


	//----- nvinfo : EIATTR_REQNTID
	.align		4
.L_27:
        /*0088*/ 	.byte	0x04, 0x10
        /*008a*/ 	.short	(.L_29 - .L_28)
.L_28:
        /*008c*/ 	.word	0x00000100
        /*0090*/ 	.word	0x00000001
        /*0094*/ 	.word	0x00000001


	//----- nvinfo : EIATTR_CBANK_PARAM_SIZE
	.align		4
.L_29:
        /*0098*/ 	.byte	0x03, 0x19
        /*009a*/ 	.short	0x0034


	//----- nvinfo : EIATTR_PARAM_CBANK
	.align		4
        /*009c*/ 	.byte	0x04, 0x0a
        /*009e*/ 	.short	(.L_31 - .L_30)
	.align		4
.L_30:
        /*00a0*/ 	.word	index@(.nv.constant0.triton_poi_fused__native_batch_norm_legit_no_training_relu_4)
        /*00a4*/ 	.short	0x0210
        /*00a6*/ 	.short	0x0034


	//----- nvinfo : EIATTR_SW_WAR
	.align		4
.L_31:
        /*00a8*/ 	.byte	0x04, 0x36
        /*00aa*/ 	.short	(.L_33 - .L_32)
.L_32:
        /*00ac*/ 	.word	0x00000008
.L_33:


//--------------------- .nv.callgraph             --------------------------
	.section	.nv.callgraph,"",@"SHT_CUDA_CALLGRAPH"
	.align	4
	.sectionentsize	8
	.align		4
        /*0000*/ 	.word	0x00000000
	.align		4
        /*0004*/ 	.word	0xffffffff
	.align		4
        /*0008*/ 	.word	0x00000000
	.align		4
        /*000c*/ 	.word	0xfffffffe
	.align		4
        /*0010*/ 	.word	0x00000000
	.align		4
        /*0014*/ 	.word	0xfffffffd
	.align		4
        /*0018*/ 	.word	0x00000000
	.align		4
        /*001c*/ 	.word	0xfffffffc


//--------------------- .nv.constant4             --------------------------
	.section	.nv.constant4,"a",@progbits
	.align	8
	.align		8
.nv.constant4:
        /*0000*/ 	.dword	_$_str
	.align		8
        /*0008*/ 	.dword	_$_str_$_2


//--------------------- .text.triton_poi_fused__native_batch_norm_legit_no_training_relu_4 --------------------------
	.section	.text.triton_poi_fused__native_batch_norm_legit_no_training_relu_4,"ax",@progbits
	.align	128
        .global         triton_poi_fused__native_batch_norm_legit_no_training_relu_4
        .type           triton_poi_fused__native_batch_norm_legit_no_training_relu_4,@function
        .size           triton_poi_fused__native_batch_norm_legit_no_training_relu_4,(.L_x_1 - triton_poi_fused__native_batch_norm_legit_no_training_relu_4)
        .other          triton_poi_fused__native_batch_norm_legit_no_training_relu_4,@"STO_CUDA_ENTRY STV_DEFAULT"
triton_poi_fused__native_batch_norm_legit_no_training_relu_4:
.text.triton_poi_fused__native_batch_norm_legit_no_training_relu_4:
[----:B------:R-:W-:Y:S01]  /*0000*/  LDC R1, c[0x0][0x28] ;  /* 0x00000a00ff017b82 */ /* 0x000fe20000000800 */
[----:B------:R-:W1:Y:S01]  /*0010*/  S2R R0, SR_TID.X ;  /* 0x0000000000007919 */ /* 0x000e620000002100 */
[----:B------:R-:W-:-:S06]  /*0020*/  HFMA2.MMA R2, -RZ, RZ, 0, 0 ;  /* 0x00000000ff027435 */ /* 0x000fcc00000001ff */
[----:B------:R-:W2:Y:S01]  /*0030*/  LDC.64 R4, c[0x0][0x220] ;  /* 0x00008800ff047b82 */ /* 0x000ea20000000a00 */
[----:B------:R-:W-:Y:S01]  /*0040*/  ULDC.64 UR4, c[0x0][0x208] ;  /* 0x0000820000047ab9 */ /* 0x000fe20000000a00 */
[----:B------:R-:W3:Y:S06]  /*0050*/  S2R R3, SR_CTAID.X ;  /* 0x0000000000037919 */ /* 0x000eec0000002500 */
[----:B------:R-:W4:Y:S08]  /*0060*/  LDC.64 R8, c[0x0][0x218] ;  /* 0x00008600ff087b82 */ /* 0x000f300000000a00 */
[----:B------:R-:W5:Y:S08]  /*0070*/  LDC.64 R10, c[0x0][0x228] ;  /* 0x00008a00ff0a7b82 */ /* 0x000f700000000a00 */
[----:B------:R-:W5:Y:S01]  /*0080*/  LDC.64 R12, c[0x0][0x230] ;  /* 0x00008c00ff0c7b82 */ /* 0x000f620000000a00 */
[----:B-1----:R-:W-:-:S04]  /*0090*/  SHF.L.U32 R0, R0, 0x1, RZ ;  /* 0x0000000100007819 */ /* 0x002fc800000006ff */
[----:B------:R-:W-:-:S04]  /*00a0*/  LOP3.LUT R0, R0, 0x1fe, RZ, 0xc0, !PT ;  /* 0x000001fe00007812 */ /* 0x000fc800078ec0ff */
[----:B---3--:R-:W-:-:S05]  /*00b0*/  LEA R3, R3, R0, 0x9 ;  /* 0x0000000003037211 */ /* 0x008fca00078e48ff */
[----:B------:R-:W-:-:S05]  /*00c0*/  IMAD.HI R0, R3, -0x6db6db6d, R2 ;  /* 0x9249249303007827 */ /* 0x000fca00078e0202 */
[----:B------:R-:W-:-:S04]  /*00d0*/  SHF.R.U32.HI R7, RZ, 0x1f, R0 ;  /* 0x0000001fff077819 */ /* 0x000fc80000011600 */
[----:B------:R-:W-:-:S05]  /*00e0*/  LEA.HI.SX32 R7, R0, R7, 0x19 ;  /* 0x0000000700077211 */ /* 0x000fca00078fcaff */
[----:B------:R-:W-:Y:S02]  /*00f0*/  IMAD R15, R7, -0xe0, R3 ;  /* 0xffffff20070f7824 */ /* 0x000fe400078e0203 */
[----:B------:R-:W1:Y:S02]  /*0100*/  LDC.64 R6, c[0x0][0x210] ;  /* 0x00008400ff067b82 */ /* 0x000e640000000a00 */
[----:B--2---:R-:W-:-:S06]  /*0110*/  IMAD.WIDE R4, R15, 0x4, R4 ;  /* 0x000000040f047825 */ /* 0x004fcc00078e0204 */
[----:B------:R-:W2:Y:S01]  /*0120*/  LDG.E.EL.64 R4, desc[UR4][R4.64] ;  /* 0x0000000404047981 */ /* 0x000ea2000c2e1b00 */
[----:B----4-:R-:W-:-:S04]  /*0130*/  IMAD.WIDE R8, R15, 0x4, R8 ;  /* 0x000000040f087825 */ /* 0x010fc800078e0208 */
[C---:B-----5:R-:W-:Y:S02]  /*0140*/  IMAD.WIDE R10, R15.reuse, 0x4, R10 ;  /* 0x000000040f0a7825 */ /* 0x060fe400078e020a */
[----:B------:R-:W3:Y:S02]  /*0150*/  LDG.E.EL.64 R8, desc[UR4][R8.64] ;  /* 0x0000000408087981 */ /* 0x000ee4000c2e1b00 */
[----:B0-----:R-:W-:Y:S02]  /*0160*/  IMAD.WIDE R12, R15, 0x4, R12 ;  /* 0x000000040f0c7825 */ /* 0x001fe400078e020c */
[----:B------:R-:W4:Y:S04]  /*0170*/  LDG.E.EL.64 R10, desc[UR4][R10.64] ;  /* 0x000000040a0a7981 */ /* 0x000f28000c2e1b00 */
[----:B------:R-:W4:Y:S01]  /*0180*/  LDG.E.EL.64 R12, desc[UR4][R12.64] ;  /* 0x000000040c0c7981 */ /* 0x000f22000c2e1b00 */
[----:B-1----:R-:W-:-:S06]  /*0190*/  IMAD.WIDE R6, R3, 0x4, R6 ;  /* 0x0000000403067825 */ /* 0x002fcc00078e0206 */
[----:B------:R-:W3:Y:S01]  /*01a0*/  LDG.E.64 R6, desc[UR4][R6.64] ;  /* 0x0000000406067981 */ /* 0x000ee2000c1e1b00 */
[----:B------:R-:W-:Y:S01]  /*01b0*/  MOV R17, 0x3e800000 ;  /* 0x3e80000000117802 */ /* 0x000fe20000000f00 */
[----:B--2---:R-:W-:Y:S01]  /*01c0*/  FADD R4, R4, 9.9999997473787516356e-06 ;  /* 0x3727c5ac04047421 */ /* 0x004fe20000000000 */
[----:B------:R-:W-:-:S03]  /*01d0*/  FADD R5, R5, 9.9999997473787516356e-06 ;  /* 0x3727c5ac05057421 */ /* 0x000fc60000000000 */
[----:B------:R-:W0:Y:S08]  /*01e0*/  MUFU.SQRT R0, R4 ;  /* 0x0000000400007308 */ /* 0x000e300000002000 */
[----:B------:R1:W2:Y:S01]  /*01f0*/  MUFU.SQRT R2, R5 ;  /* 0x0000000500027308 */ /* 0x0002a20000002000 */
[C---:B0-----:R-:W-:Y:S02]  /*0200*/  FSETP.GT.AND P0, PT, R0.reuse, 8.50705917302346158658e+37, PT ;  /* 0x7e8000000000780b */ /* 0x041fe40003f04000 */
[----:B------:R-:W-:Y:S01]  /*0210*/  FSETP.GEU.AND P2, PT, R0, 1.175494350822287508e-38, PT ;  /* 0x008000000000780b */ /* 0x000fe20003f4e000 */
[----:B-1----:R-:W0:Y:S01]  /*0220*/  LDC.64 R4, c[0x0][0x238] ;  /* 0x00008e00ff047b82 */ /* 0x002e220000000a00 */
[----:B--2---:R-:W-:-:S02]  /*0230*/  FSETP.GT.AND P1, PT, R2, 8.50705917302346158658e+37, PT ;  /* 0x7e8000000200780b */ /* 0x004fc40003f24000 */
[----:B------:R-:W-:-:S07]  /*0240*/  FSETP.GEU.AND P3, PT, R2, 1.175494350822287508e-38, PT ;  /* 0x008000000200780b */ /* 0x000fce0003f6e000 */
[----:B------:R-:W-:-:S04]  /*0250*/  @P0 FMUL R0, R0, 0.25 ;  /* 0x3e80000000000820 */ /* 0x000fc80000400000 */
[----:B------:R-:W-:Y:S01]  /*0260*/  @!P2 FMUL R0, R0, 16777216 ;  /* 0x4b8000000000a820 */ /* 0x000fe20000400000 */
[----:B------:R-:W-:-:S04]  /*0270*/  @P1 FMUL R2, R2, 0.25 ;  /* 0x3e80000002021820 */ /* 0x000fc80000400000 */
[----:B------:R-:W-:Y:S01]  /*0280*/  @!P3 FMUL R2, R2, 16777216 ;  /* 0x4b8000000202b820 */ /* 0x000fe20000400000 */
[----:B------:R-:W1:Y:S01]  /*0290*/  MUFU.RCP R0, R0 ;  /* 0x0000000000007308 */ /* 0x000e620000001000 */
[----:B------:R-:W-:-:S07]  /*02a0*/  FSEL R15, R17, 1, P0 ;  /* 0x3f800000110f7808 */ /* 0x000fce0000000000 */
[----:B------:R-:W2:Y:S01]  /*02b0*/  MUFU.RCP R2, R2 ;  /* 0x0000000200027308 */ /* 0x000ea20000001000 */
[----:B------:R-:W-:Y:S01]  /*02c0*/  FSEL R17, R17, 1, P1 ;  /* 0x3f80000011117808 */ /* 0x000fe20000800000 */
[----:B------:R-:W-:-:S04]  /*02d0*/  @!P2 FMUL R15, R15, 16777216 ;  /* 0x4b8000000f0fa820 */ /* 0x000fc80000400000 */
[----:B------:R-:W-:Y:S01]  /*02e0*/  @!P3 FMUL R17, R17, 16777216 ;  /* 0x4b8000001111b820 */ /* 0x000fe20000400000 */
[----:B-1----:R-:W-:Y:S01]  /*02f0*/  FMUL R15, R0, R15 ;  /* 0x0000000f000f7220 */ /* 0x002fe20000400000 */
[----:B---3--:R-:W-:Y:S01]  /*0300*/  FADD R7, R7, -R9 ;  /* 0x8000000907077221 */ /* 0x008fe20000000000 */
[----:B------:R-:W-:Y:S01]  /*0310*/  FADD R6, R6, -R8 ;  /* 0x8000000806067221 */ /* 0x000fe20000000000 */
[----:B--2---:R-:W-:-:S03]  /*0320*/  FMUL R0, R2, R17 ;  /* 0x0000001102007220 */ /* 0x004fc60000400000 */
[----:B------:R-:W-:Y:S01]  /*0330*/  FMUL R15, R6, R15 ;  /* 0x0000000f060f7220 */ /* 0x000fe20000400000 */
[----:B------:R-:W-:-:S03]  /*0340*/  FMUL R0, R7, R0 ;  /* 0x0000000007007220 */ /* 0x000fc60000400000 */
[----:B----4-:R-:W-:Y:S01]  /*0350*/  FFMA R10, R10, R15, R12 ;  /* 0x0000000f0a0a7223 */ /* 0x010fe2000000000c */
[----:B------:R-:W-:-:S04]  /*0360*/  FFMA R0, R11, R0, R13 ;  /* 0x000000000b007223 */ /* 0x000fc8000000000d */
[----:B------:R-:W-:Y:S02]  /*0370*/  FSETP.GEU.AND P0, PT, R10, RZ, PT ;  /* 0x000000ff0a00720b */ /* 0x000fe40003f0e000 */
[----:B------:R-:W-:Y:S01]  /*0380*/  FSETP.GEU.AND P1, PT, R0, RZ, PT ;  /* 0x000000ff0000720b */ /* 0x000fe20003f2e000 */
[----:B0-----:R-:W-:Y:S01]  /*0390*/  IMAD.WIDE R4, R3, 0x4, R4 ;  /* 0x0000000403047825 */ /* 0x001fe200078e0204 */
[----:B------:R-:W-:Y:S02]  /*03a0*/  FSEL R10, R10, RZ, P0 ;  /* 0x000000ff0a0a7208 */ /* 0x000fe40000000000 */
[----:B------:R-:W-:-:S05]  /*03b0*/  FSEL R11, R0, RZ, P1 ;  /* 0x000000ff000b7208 */ /* 0x000fca0000800000 */
[----:B------:R-:W-:Y:S01]  /*03c0*/  STG.E.64 desc[UR4][R4.64], R10 ;  /* 0x0000000a04007986 */ /* 0x000fe2000c101b04 */
[----:B------:R-:W-:Y:S05]  /*03d0*/  EXIT ;  /* 0x000000000000794d */ /* 0x000fea0003800000 */
.L_x_0:
[----:B------:R-:W-:-:S00]  /*03e0*/  BRA `(.L_x_0) ;  /* 0xfffffffc00fc7947 */ /* 0x000fc0000383ffff */
[----:B------:R-:W-:-:S00]  /*03f0*/  NOP ;  /* 0x0000000000007918 */ /* 0x000fc00000000000 */
        /* <DEDUP_REMOVED lines=8> */
.L_x_1:


//--------------------- .nv.global.init           --------------------------
	.section	.nv.global.init,"aw",@progbits
.nv.global.init:
	.type		_$_str,@object
	.size		_$_str,(_$_str_$_2 - _$_str)
_$_str:
        /*0000*/ 	.byte	0x5f, 0x5f, 0x43, 0x55, 0x44, 0x41, 0x5f, 0x46, 0x54, 0x5a, 0x00
	.type		_$_str_$_2,@object
	.size		_$_str_$_2,(.L_1 - _$_str_$_2)
_$_str_$_2:
        /*000b*/ 	.byte	0x5f, 0x5f, 0x43, 0x55, 0x44, 0x41, 0x5f, 0x50, 0x52, 0x45, 0x43, 0x5f, 0x53, 0x51, 0x52, 0x54
        /*001b*/ 	.byte	0x00
.L_1:


//--------------------- .nv.constant0.triton_poi_fused__native_batch_norm_legit_no_training_relu_4 --------------------------
	.section	.nv.constant0.triton_poi_fused__native_batch_norm_legit_no_training_relu_4,"a",@progbits
	.sectionflags	@""
	.align	4
.nv.constant0.triton_poi_fused__native_batch_norm_legit_no_training_relu_4:
	.zero		580
